	.headerflags	@"EF_CUDA_TEXMODE_UNIFIED EF_CUDA_64BIT_ADDRESS EF_CUDA_ACCELERATORS EF_CUDA_SM90 EF_CUDA_VIRTUAL_SM(EF_CUDA_SM90)"
	.elftype	@"ET_EXEC"


//--------------------- .nv.info                  --------------------------
	.section	.nv.info,"",@"SHT_CUDA_INFO"
	.align	4


	//----- nvinfo : EIATTR_REGCOUNT
	.align		4
        /*0000*/ 	.byte	0x04, 0x2f
        /*0002*/ 	.short	(.L_3 - .L_2)
	.align		4
.L_2:
        /*0004*/ 	.word	index@(triton_poi_fused_cat_2)
        /*0008*/ 	.word	0x0000001d


	//----- nvinfo : EIATTR_MIN_STACK_SIZE
	.align		4
.L_3:
        /*000c*/ 	.byte	0x04, 0x12
        /*000e*/ 	.short	(.L_5 - .L_4)
	.align		4
.L_4:
        /*0010*/ 	.word	index@(triton_poi_fused_cat_2)
        /*0014*/ 	.word	0x00000000


	//----- nvinfo : EIATTR_FRAME_SIZE
	.align		4
.L_5:
        /*0018*/ 	.byte	0x04, 0x11
        /*001a*/ 	.short	(.L_7 - .L_6)
	.align		4
.L_6:
        /*001c*/ 	.word	index@(triton_poi_fused_cat_2)
        /*0020*/ 	.word	0x00000000


	//----- nvinfo : EIATTR_MIN_STACK_SIZE
	.align		4
.L_7:
        /*0024*/ 	.byte	0x04, 0x12
        /*0026*/ 	.short	(.L_9 - .L_8)
	.align		4
.L_8:
        /*0028*/ 	.word	index@(triton_poi_fused_cat_2)
        /*002c*/ 	.word	0x00000000
.L_9:


//--------------------- .nv.info.triton_poi_fused_cat_2 --------------------------
	.section	.nv.info.triton_poi_fused_cat_2,"",@"SHT_CUDA_INFO"
	.sectionflags	@""
	.align	4


	//----- nvinfo : EIATTR_CUDA_API_VERSION
	.align		4
        /*0000*/ 	.byte	0x04, 0x37
        /*0002*/ 	.short	(.L_11 - .L_10)
.L_10:
        /*0004*/ 	.word	0x0000007c


	//----- nvinfo : EIATTR_KPARAM_INFO
	.align		4
.L_11:
        /*0008*/ 	.byte	0x04, 0x17
        /*000a*/ 	.short	(.L_13 - .L_12)
.L_12:
        /*000c*/ 	.word	0x00000000
        /*0010*/ 	.short	0x000b
        /*0012*/ 	.short	0x0058
        /*0014*/ 	.byte	0x00, 0xf0, 0x11, 0x00


	//----- nvinfo : EIATTR_KPARAM_INFO
	.align		4
.L_13:
        /*0018*/ 	.byte	0x04, 0x17
        /*001a*/ 	.short	(.L_15 - .L_14)
.L_14:
        /*001c*/ 	.word	0x00000000
        /*0020*/ 	.short	0x000a
        /*0022*/ 	.short	0x0050
        /*0024*/ 	.byte	0x00, 0xf4, 0x21, 0x00


	//----- nvinfo : EIATTR_KPARAM_INFO
	.align		4
.L_15:
        /*0028*/ 	.byte	0x04, 0x17
        /*002a*/ 	.short	(.L_17 - .L_16)
.L_16:
        /*002c*/ 	.word	0x00000000
        /*0030*/ 	.short	0x0009
        /*0032*/ 	.short	0x0048
        /*0034*/ 	.byte	0x00, 0xf4, 0x21, 0x00


	//----- nvinfo : EIATTR_KPARAM_INFO
	.align		4
.L_17:
        /*0038*/ 	.byte	0x04, 0x17
        /*003a*/ 	.short	(.L_19 - .L_18)
.L_18:
        /*003c*/ 	.word	0x00000000
        /*0040*/ 	.short	0x0008
        /*0042*/ 	.short	0x0040
        /*0044*/ 	.byte	0x00, 0xf4, 0x21, 0x00


	//----- nvinfo : EIATTR_KPARAM_INFO
	.align		4
.L_19:
        /*0048*/ 	.byte	0x04, 0x17
        /*004a*/ 	.short	(.L_21 - .L_20)
.L_20:
        /*004c*/ 	.word	0x00000000
        /*0050*/ 	.short	0x0007
        /*0052*/ 	.short	0x0038
        /*0054*/ 	.byte	0x00, 0xf4, 0x21, 0x00


	//----- nvinfo : EIATTR_KPARAM_INFO
	.align		4
.L_21:
        /*0058*/ 	.byte	0x04, 0x17
        /*005a*/ 	.short	(.L_23 - .L_22)
.L_22:
        /*005c*/ 	.word	0x00000000
        /*0060*/ 	.short	0x0006
        /*0062*/ 	.short	0x0030
        /*0064*/ 	.byte	0x00, 0xf4, 0x21, 0x00


	//----- nvinfo : EIATTR_KPARAM_INFO
	.align		4
.L_23:
        /*0068*/ 	.byte	0x04, 0x17
        /*006a*/ 	.short	(.L_25 - .L_24)
.L_24:
        /*006c*/ 	.word	0x00000000
        /*0070*/ 	.short	0x0005
        /*0072*/ 	.short	0x0028
        /*0074*/ 	.byte	0x00, 0xf4, 0x21, 0x00


	//----- nvinfo : EIATTR_KPARAM_INFO
	.align		4
.L_25:
        /*0078*/ 	.byte	0x04, 0x17
        /*007a*/ 	.short	(.L_27 - .L_26)
.L_26:
        /*007c*/ 	.word	0x00000000
        /*0080*/ 	.short	0x0004
        /*0082*/ 	.short	0x0020
        /*0084*/ 	.byte	0x00, 0xf4, 0x21, 0x00


	//----- nvinfo : EIATTR_KPARAM_INFO
	.align		4
.L_27:
        /*0088*/ 	.byte	0x04, 0x17
        /*008a*/ 	.short	(.L_29 - .L_28)
.L_28:
        /*008c*/ 	.word	0x00000000
        /*0090*/ 	.short	0x0003
        /*0092*/ 	.short	0x0018
        /*0094*/ 	.byte	0x00, 0xf4, 0x21, 0x00


	//----- nvinfo : EIATTR_KPARAM_INFO
	.align		4
.L_29:
        /*0098*/ 	.byte	0x04, 0x17
        /*009a*/ 	.short	(.L_31 - .L_30)
.L_30:
        /*009c*/ 	.word	0x00000000
        /*00a0*/ 	.short	0x0002
        /*00a2*/ 	.short	0x0010
        /*00a4*/ 	.byte	0x00, 0xf4, 0x21, 0x00


	//----- nvinfo : EIATTR_KPARAM_INFO
	.align		4
.L_31:
        /*00a8*/ 	.byte	0x04, 0x17
        /*00aa*/ 	.short	(.L_33 - .L_32)
.L_32:
        /*00ac*/ 	.word	0x00000000
        /*00b0*/ 	.short	0x0001
        /*00b2*/ 	.short	0x0008
        /*00b4*/ 	.byte	0x00, 0xf4, 0x21, 0x00


	//----- nvinfo : EIATTR_KPARAM_INFO
	.align		4
.L_33:
        /*00b8*/ 	.byte	0x04, 0x17
        /*00ba*/ 	.short	(.L_35 - .L_34)
.L_34:
        /*00bc*/ 	.word	0x00000000
        /*00c0*/ 	.short	0x0000
        /*00c2*/ 	.short	0x0000
        /*00c4*/ 	.byte	0x00, 0xf4, 0x21, 0x00


	//----- nvinfo : EIATTR_SPARSE_MMA_MASK
	.align		4
.L_35:
        /*00c8*/ 	.byte	0x03, 0x50
        /*00ca*/ 	.short	0x0000


	//----- nvinfo : EIATTR_MAXREG_COUNT
	.align		4
        /*00cc*/ 	.byte	0x03, 0x1b
        /*00ce*/ 	.short	0x00ff


	//----- nvinfo : EIATTR_EXIT_INSTR_OFFSETS
	.align		4
        /*00d0*/ 	.byte	0x04, 0x1c
        /*00d2*/ 	.short	(.L_37 - .L_36)


	//   ....[0]....
.L_36:
        /*00d4*/ 	.word	0x000006b0


	//   ....[1]....
        /*00d8*/ 	.word	0x000006d0


	//----- nvinfo : EIATTR_REQNTID
	.align		4
.L_37:
        /*00dc*/ 	.byte	0x04, 0x10
        /*00de*/ 	.short	(.L_39 - .L_38)
.L_38:
        /*00e0*/ 	.word	0x00000080
        /*00e4*/ 	.word	0x00000001
        /*00e8*/ 	.word	0x00000001


	//----- nvinfo : EIATTR_CBANK_PARAM_SIZE
	.align		4
.L_39:
        /*00ec*/ 	.byte	0x03, 0x19
        /*00ee*/ 	.short	0x005c


	//----- nvinfo : EIATTR_PARAM_CBANK
	.align		4
        /*00f0*/ 	.byte	0x04, 0x0a
        /*00f2*/ 	.short	(.L_41 - .L_40)
	.align		4
.L_40:
        /*00f4*/ 	.word	index@(.nv.constant0.triton_poi_fused_cat_2)
        /*00f8*/ 	.short	0x0210
        /*00fa*/ 	.short	0x005c


	//----- nvinfo : EIATTR_SW_WAR
	.align		4
.L_41:
        /*00fc*/ 	.byte	0x04, 0x36
        /*00fe*/ 	.short	(.L_43 - .L_42)
.L_42:
        /*0100*/ 	.word	0x00000008
.L_43:


//--------------------- .nv.callgraph             --------------------------
	.section	.nv.callgraph,"",@"SHT_CUDA_CALLGRAPH"
	.align	4
	.sectionentsize	8
	.align		4
        /*0000*/ 	.word	0x00000000
	.align		4
        /*0004*/ 	.word	0xffffffff
	.align		4
        /*0008*/ 	.word	0x00000000
	.align		4
        /*000c*/ 	.word	0xfffffffe
	.align		4
        /*0010*/ 	.word	0x00000000
	.align		4
        /*0014*/ 	.word	0xfffffffd
	.align		4
        /*0018*/ 	.word	0x00000000
	.align		4
        /*001c*/ 	.word	0xfffffffc


//--------------------- .nv.constant4             --------------------------
	.section	.nv.constant4,"a",@progbits
	.align	8
	.align		8
.nv.constant4:
        /*0000*/ 	.dword	_$_str
	.align		8
        /*0008*/ 	.dword	_$_str_$_2


//--------------------- .text.triton_poi_fused_cat_2 --------------------------
	.section	.text.triton_poi_fused_cat_2,"ax",@progbits
	.align	128
        .global         triton_poi_fused_cat_2
        .type           triton_poi_fused_cat_2,@function
        .size           triton_poi_fused_cat_2,(.L_x_1 - triton_poi_fused_cat_2)
        .other          triton_poi_fused_cat_2,@"STO_CUDA_ENTRY STV_DEFAULT"
triton_poi_fused_cat_2:
.text.triton_poi_fused_cat_2:
[----:B------:R-:W0:Y:S01]  /*0000*/  LDC R1, c[0x0][0x28] ;  /* 0x00000a00ff017b82 */ /* 0x000e220000000800 */
[----:B------:R-:W1:Y:S07]  /*0010*/  S2R R18, SR_TID.X ;  /* 0x0000000000127919 */ /* 0x000e6e0000002100 */
[----:B------:R-:W2:Y:S01]  /*0020*/  LDC.64 R4, c[0x0][0x248] ;  /* 0x00009200ff047b82 */ /* 0x000ea20000000a00 */
[----:B------:R-:W-:Y:S01]  /*0030*/  IMAD.MOV.U32 R22, RZ, RZ, RZ ;  /* 0x000000ffff167224 */ /* 0x000fe200078e00ff */
[----:B------:R-:W-:Y:S01]  /*0040*/  ULDC.64 UR4, c[0x0][0x208] ;  /* 0x0000820000047ab9 */ /* 0x000fe20000000a00 */
[----:B------:R-:W3:Y:S05]  /*0050*/  S2R R3, SR_CTAID.X ;  /* 0x0000000000037919 */ /* 0x000eea0000002500 */
[----:B------:R-:W4:Y:S08]  /*0060*/  LDC.64 R12, c[0x0][0x238] ;  /* 0x00008e00ff0c7b82 */ /* 0x000f300000000a00 */
[----:B------:R-:W5:Y:S08]  /*0070*/  LDC.64 R10, c[0x0][0x210] ;  /* 0x00008400ff0a7b82 */ /* 0x000f700000000a00 */
[----:B------:R-:W2:Y:S01]  /*0080*/  LDC.64 R14, c[0x0][0x240] ;  /* 0x00009000ff0e7b82 */ /* 0x000ea20000000a00 */
[----:B-1----:R-:W-:-:S07]  /*0090*/  LOP3.LUT R18, R18, 0x7f, RZ, 0xc0, !PT ;  /* 0x0000007f12127812 */ /* 0x002fce00078ec0ff */
[----:B------:R-:W1:Y:S01]  /*00a0*/  LDC.64 R16, c[0x0][0x218] ;  /* 0x00008600ff107b82 */ /* 0x000e620000000a00 */
[----:B---3--:R-:W-:-:S07]  /*00b0*/  IMAD R18, R3, 0x80, R18 ;  /* 0x0000008003127824 */ /* 0x008fce00078e0212 */
[----:B------:R-:W3:Y:S01]  /*00c0*/  LDC.64 R2, c[0x0][0x220] ;  /* 0x00008800ff027b82 */ /* 0x000ee20000000a00 */
[----:B------:R-:W-:Y:S02]  /*00d0*/  SHF.R.S32.HI R7, RZ, 0x1f, R18 ;  /* 0x0000001fff077819 */ /* 0x000fe40000011412 */
[----:B------:R-:W-:Y:S02]  /*00e0*/  ISETP.GE.AND P0, PT, R18, 0x80, PT ;  /* 0x000000801200780c */ /* 0x000fe40003f06270 */
[----:B------:R-:W-:-:S04]  /*00f0*/  LEA.HI R6, R7, R18, RZ, 0x2 ;  /* 0x0000001207067211 */ /* 0x000fc800078f10ff */
[----:B------:R-:W-:-:S04]  /*0100*/  SHF.R.S32.HI R23, RZ, 0x2, R6 ;  /* 0x00000002ff177819 */ /* 0x000fc80000011406 */
[----:B------:R-:W-:-:S04]  /*0110*/  LEA.HI R0, R23, R23, RZ, 0x3 ;  /* 0x0000001717007211 */ /* 0x000fc800078f18ff */
[----:B------:R-:W-:-:S05]  /*0120*/  LOP3.LUT R0, R0, 0xfffffff8, RZ, 0xc0, !PT ;  /* 0xfffffff800007812 */ /* 0x000fca00078ec0ff */
[----:B------:R-:W-:-:S04]  /*0130*/  IMAD.IADD R23, R23, 0x1, -R0 ;  /* 0x0000000117177824 */ /* 0x000fc800078e0a00 */
[C---:B---3--:R-:W-:Y:S01]  /*0140*/  IMAD.WIDE R2, R23.reuse, 0x4, R2 ;  /* 0x0000000417027825 */ /* 0x048fe200078e0202 */
[C---:B------:R-:W-:Y:S02]  /*0150*/  ISETP.GE.AND P1, PT, R23.reuse, 0x4, PT ;  /* 0x000000041700780c */ /* 0x040fe40003f26270 */
[C---:B------:R-:W-:Y:S02]  /*0160*/  ISETP.GT.AND P2, PT, R23.reuse, 0x3, !P0 ;  /* 0x000000031700780c */ /* 0x040fe40004744270 */
[----:B------:R-:W-:Y:S01]  /*0170*/  ISETP.LT.AND P3, PT, R18, 0x80, !P1 ;  /* 0x000000801200780c */ /* 0x000fe20004f61270 */
[----:B------:R-:W-:Y:S01]  /*0180*/  HFMA2.MMA R0, -RZ, RZ, 0, 0 ;  /* 0x00000000ff007435 */ /* 0x000fe200000001ff */
[----:B--2---:R-:W-:-:S09]  /*0190*/  IMAD.WIDE R4, R23, 0x4, R4 ;  /* 0x0000000417047825 */ /* 0x004fd200078e0204 */
[----:B------:R2:W3:Y:S04]  /*01a0*/  @P2 LDG.E.EL R0, desc[UR4][R4.64+-0x10] ;  /* 0xfffff00404002981 */ /* 0x0004e8000c2e1900 */
[----:B------:R1:W3:Y:S01]  /*01b0*/  @P3 LDG.E.EL R22, desc[UR4][R2.64] ;  /* 0x0000000402163981 */ /* 0x0002e2000c2e1900 */
[----:B------:R-:W-:Y:S02]  /*01c0*/  LEA.HI R8, R7, R18, RZ, 0x5 ;  /* 0x0000001207087211 */ /* 0x000fe400078f28ff */
[----:B------:R-:W-:Y:S02]  /*01d0*/  LOP3.LUT R7, R6, 0xfffffffc, RZ, 0xc0, !PT ;  /* 0xfffffffc06077812 */ /* 0x000fe400078ec0ff */
[----:B------:R-:W-:Y:S01]  /*01e0*/  SHF.R.S32.HI R20, RZ, 0x5, R8 ;  /* 0x00000005ff147819 */ /* 0x000fe20000011408 */
[----:B--2---:R-:W2:Y:S02]  /*01f0*/  LDC.64 R4, c[0x0][0x230] ;  /* 0x00008c00ff047b82 */ /* 0x004ea40000000a00 */
[----:B------:R-:W-:Y:S01]  /*0200*/  IMAD.IADD R7, R18, 0x1, -R7 ;  /* 0x0000000112077824 */ /* 0x000fe200078e0a07 */
[----:B------:R-:W-:-:S03]  /*0210*/  LOP3.LUT R9, R8, 0xffffffe0, RZ, 0xc0, !PT ;  /* 0xffffffe008097812 */ /* 0x000fc600078ec0ff */
[----:B------:R-:W-:Y:S02]  /*0220*/  IMAD R6, R20, 0x10, R7 ;  /* 0x0000001014067824 */ /* 0x000fe400078e0207 */
[----:B------:R-:W-:Y:S01]  /*0230*/  IMAD.IADD R19, R18, 0x1, -R9 ;  /* 0x0000000112137824 */ /* 0x000fe200078e0a09 */
[----:B01----:R-:W0:Y:S02]  /*0240*/  LDC.64 R2, c[0x0][0x228] ;  /* 0x00008a00ff027b82 */ /* 0x003e240000000a00 */
[----:B------:R-:W-:-:S06]  /*0250*/  LEA R21, R23, R6, 0x2 ;  /* 0x0000000617157211 */ /* 0x000fcc00078e10ff */
[----:B------:R-:W1:Y:S08]  /*0260*/  LDC.64 R6, c[0x0][0x250] ;  /* 0x00009400ff067b82 */ /* 0x000e700000000a00 */
[----:B------:R-:W1:Y:S01]  /*0270*/  LDC.64 R8, c[0x0][0x258] ;  /* 0x00009600ff087b82 */ /* 0x000e620000000a00 */
[----:B------:R-:W-:Y:S02]  /*0280*/  VIADD R21, R21, 0xfffffff0 ;  /* 0xfffffff015157836 */ /* 0x000fe40000000000 */
[----:B------:R-:W-:-:S02]  /*0290*/  IMAD R19, R20, 0x10, R19 ;  /* 0x0000001014137824 */ /* 0x000fc400078e0213 */
[----:B----4-:R-:W-:Y:S01]  /*02a0*/  IMAD.WIDE R12, R21, 0x4, R12 ;  /* 0x00000004150c7825 */ /* 0x010fe200078e020c */
[----:B------:R-:W-:Y:S02]  /*02b0*/  CS2R R20, SRZ ;  /* 0x0000000000147805 */ /* 0x000fe4000001ff00 */
[----:B------:R-:W-:Y:S01]  /*02c0*/  CS2R R24, SRZ ;  /* 0x0000000000187805 */ /* 0x000fe2000001ff00 */
[----:B-----5:R-:W-:Y:S01]  /*02d0*/  IMAD.WIDE R10, R19, 0x4, R10 ;  /* 0x00000004130a7825 */ /* 0x020fe200078e020a */
[----:B------:R-:W-:-:S03]  /*02e0*/  MOV R19, RZ ;  /* 0x000000ff00137202 */ /* 0x000fc60000000f00 */
[C---:B------:R-:W-:Y:S01]  /*02f0*/  IMAD.WIDE R14, R23.reuse, 0x4, R14 ;  /* 0x00000004170e7825 */ /* 0x040fe200078e020e */
[----:B------:R-:W4:Y:S03]  /*0300*/  @P2 LDG.E R24, desc[UR4][R12.64] ;  /* 0x000000040c182981 */ /* 0x000f26000c1e1900 */
[----:B------:R-:W-:Y:S01]  /*0310*/  IMAD.WIDE R16, R23, 0x4, R16 ;  /* 0x0000000417107825 */ /* 0x000fe200078e0210 */
[----:B------:R5:W4:Y:S04]  /*0320*/  @P2 LDG.E.EL R21, desc[UR4][R14.64+-0x10] ;  /* 0xfffff0040e152981 */ /* 0x000b28000c2e1900 */
[----:B------:R-:W4:Y:S01]  /*0330*/  @P3 LDG.E R19, desc[UR4][R10.64] ;  /* 0x000000040a133981 */ /* 0x000f22000c1e1900 */
[----:B------:R-:W-:-:S03]  /*0340*/  IMAD.MOV.U32 R26, RZ, RZ, RZ ;  /* 0x000000ffff1a7224 */ /* 0x000fc600078e00ff */
[----:B------:R-:W4:Y:S01]  /*0350*/  @P3 LDG.E.EL R20, desc[UR4][R16.64] ;  /* 0x0000000410143981 */ /* 0x000f22000c2e1900 */
[----:B-----5:R-:W-:Y:S01]  /*0360*/  HFMA2.MMA R14, -RZ, RZ, 0, 0 ;  /* 0x00000000ff0e7435 */ /* 0x020fe200000001ff */
[----:B0-----:R-:W-:-:S04]  /*0370*/  IMAD.WIDE R2, R23, 0x4, R2 ;  /* 0x0000000417027825 */ /* 0x001fc800078e0202 */
[C---:B--2---:R-:W-:Y:S01]  /*0380*/  IMAD.WIDE R4, R23.reuse, 0x4, R4 ;  /* 0x0000000417047825 */ /* 0x044fe200078e0204 */
[----:B------:R0:W2:Y:S03]  /*0390*/  @P3 LDG.E.EL R25, desc[UR4][R2.64] ;  /* 0x0000000402193981 */ /* 0x0000a6000c2e1900 */
[C---:B-1----:R-:W-:Y:S01]  /*03a0*/  IMAD.WIDE R6, R23.reuse, 0x4, R6 ;  /* 0x0000000417067825 */ /* 0x042fe200078e0206 */
[----:B------:R1:W5:Y:S03]  /*03b0*/  @P3 LDG.E.EL R26, desc[UR4][R4.64] ;  /* 0x00000004041a3981 */ /* 0x000366000c2e1900 */
[----:B------:R-:W-:-:S04]  /*03c0*/  IMAD.WIDE R8, R23, 0x4, R8 ;  /* 0x0000000417087825 */ /* 0x000fc800078e0208 */
[----:B------:R-:W-:Y:S01]  /*03d0*/  IMAD.MOV.U32 R23, RZ, RZ, RZ ;  /* 0x000000ffff177224 */ /* 0x000fe200078e00ff */
[----:B------:R-:W5:Y:S05]  /*03e0*/  @P2 LDG.E.EL R14, desc[UR4][R8.64+-0x10] ;  /* 0xfffff004080e2981 */ /* 0x000f6a000c2e1900 */
[----:B------:R1:W5:Y:S01]  /*03f0*/  @P2 LDG.E.EL R23, desc[UR4][R6.64+-0x10] ;  /* 0xfffff00406172981 */ /* 0x000362000c2e1900 */
[----:B0-----:R-:W-:Y:S01]  /*0400*/  IMAD.MOV.U32 R2, RZ, RZ, 0x3e800000 ;  /* 0x3e800000ff027424 */ /* 0x001fe200078e00ff */
[----:B---3--:R-:W-:-:S05]  /*0410*/  SEL R22, R22, RZ, P3 ;  /* 0x000000ff16167207 */ /* 0x008fca0001800000 */
[----:B------:R-:W-:Y:S01]  /*0420*/  FADD R22, R22, 9.9999997473787516356e-06 ;  /* 0x3727c5ac16167421 */ /* 0x000fe20000000000 */
[----:B------:R-:W-:-:S03]  /*0430*/  SEL R0, R0, RZ, P2 ;  /* 0x000000ff00007207 */ /* 0x000fc60001000000 */
[----:B------:R-:W0:Y:S02]  /*0440*/  MUFU.SQRT R10, R22 ;  /* 0x00000016000a7308 */ /* 0x000e240000002000 */
[----:B------:R-:W-:-:S06]  /*0450*/  FADD R0, R0, 9.9999997473787516356e-06 ;  /* 0x3727c5ac00007421 */ /* 0x000fcc0000000000 */
[----:B------:R-:W3:Y:S01]  /*0460*/  MUFU.SQRT R11, R0 ;  /* 0x00000000000b7308 */ /* 0x000ee20000002000 */
[C---:B0-----:R-:W-:Y:S02]  /*0470*/  FSETP.GT.AND P6, PT, R10.reuse, 8.50705917302346158658e+37, PT ;  /* 0x7e8000000a00780b */ /* 0x041fe40003fc4000 */
[----:B------:R-:W-:Y:S02]  /*0480*/  FSETP.GEU.AND P4, PT, R10, 1.175494350822287508e-38, PT ;  /* 0x008000000a00780b */ /* 0x000fe40003f8e000 */
[----:B-1----:R-:W-:Y:S02]  /*0490*/  FSEL R5, R2, 1, P6 ;  /* 0x3f80000002057808 */ /* 0x002fe40003000000 */
[----:B---3--:R-:W-:-:S07]  /*04a0*/  FSETP.GT.AND P5, PT, R11, 8.50705917302346158658e+37, PT ;  /* 0x7e8000000b00780b */ /* 0x008fce0003fa4000 */
[----:B------:R-:W-:Y:S01]  /*04b0*/  @P6 FMUL R10, R10, 0.25 ;  /* 0x3e8000000a0a6820 */ /* 0x000fe20000400000 */
[----:B------:R-:W-:-:S03]  /*04c0*/  FSETP.GEU.AND P6, PT, R11, 1.175494350822287508e-38, PT ;  /* 0x008000000b00780b */ /* 0x000fc60003fce000 */
[----:B------:R-:W-:Y:S02]  /*04d0*/  @!P4 FMUL R10, R10, 16777216 ;  /* 0x4b8000000a0ac820 */ /* 0x000fe40000400000 */
[----:B------:R-:W-:-:S08]  /*04e0*/  @P5 FMUL R11, R11, 0.25 ;  /* 0x3e8000000b0b5820 */ /* 0x000fd00000400000 */
[----:B------:R-:W-:Y:S01]  /*04f0*/  @!P6 FMUL R11, R11, 16777216 ;  /* 0x4b8000000b0be820 */ /* 0x000fe20000400000 */
[----:B------:R-:W0:Y:S01]  /*0500*/  MUFU.RCP R10, R10 ;  /* 0x0000000a000a7308 */ /* 0x000e220000001000 */
[----:B------:R-:W-:Y:S02]  /*0510*/  FSEL R6, R2, 1, P5 ;  /* 0x3f80000002067808 */ /* 0x000fe40002800000 */
[----:B------:R-:W1:Y:S05]  /*0520*/  LDC.64 R2, c[0x0][0x260] ;  /* 0x00009800ff027b82 */ /* 0x000e6a0000000a00 */
[----:B------:R-:W3:Y:S01]  /*0530*/  MUFU.RCP R11, R11 ;  /* 0x0000000b000b7308 */ /* 0x000ee20000001000 */
[----:B----4-:R-:W-:Y:S01]  /*0540*/  SEL R4, R19, RZ, P3 ;  /* 0x000000ff13047207 */ /* 0x010fe20001800000 */
[----:B------:R-:W-:Y:S01]  /*0550*/  @!P4 FMUL R5, R5, 16777216 ;  /* 0x4b8000000505c820 */ /* 0x000fe20000400000 */
[----:B------:R-:W-:Y:S01]  /*0560*/  SEL R7, R20, RZ, P3 ;  /* 0x000000ff14077207 */ /* 0x000fe20001800000 */
[----:B------:R-:W-:Y:S01]  /*0570*/  @!P6 FMUL R6, R6, 16777216 ;  /* 0x4b8000000606e820 */ /* 0x000fe20000400000 */
[----:B------:R-:W-:-:S02]  /*0580*/  SEL R21, R21, RZ, P2 ;  /* 0x000000ff15157207 */ /* 0x000fc40001000000 */
[----:B------:R-:W-:Y:S01]  /*0590*/  SEL R0, R24, RZ, P2 ;  /* 0x000000ff18007207 */ /* 0x000fe20001000000 */
[----:B0-----:R-:W-:Y:S01]  /*05a0*/  FMUL R5, R10, R5 ;  /* 0x000000050a057220 */ /* 0x001fe20000400000 */
[----:B------:R-:W-:Y:S01]  /*05b0*/  FADD R4, R4, -R7 ;  /* 0x8000000704047221 */ /* 0x000fe20000000000 */
[----:B--2---:R-:W-:Y:S02]  /*05c0*/  SEL R25, R25, RZ, P3 ;  /* 0x000000ff19197207 */ /* 0x004fe40001800000 */
[----:B------:R-:W-:Y:S01]  /*05d0*/  FADD R0, R0, -R21 ;  /* 0x8000001500007221 */ /* 0x000fe20000000000 */
[----:B-----5:R-:W-:Y:S01]  /*05e0*/  SEL R26, R26, RZ, P3 ;  /* 0x000000ff1a1a7207 */ /* 0x020fe20001800000 */
[----:B---3--:R-:W-:Y:S01]  /*05f0*/  FMUL R11, R11, R6 ;  /* 0x000000060b0b7220 */ /* 0x008fe20000400000 */
[----:B------:R-:W-:Y:S01]  /*0600*/  FMUL R4, R5, R4 ;  /* 0x0000000405047220 */ /* 0x000fe20000400000 */
[----:B------:R-:W-:Y:S02]  /*0610*/  SEL R14, R14, RZ, P2 ;  /* 0x000000ff0e0e7207 */ /* 0x000fe40001000000 */
[----:B------:R-:W-:Y:S01]  /*0620*/  FMUL R11, R0, R11 ;  /* 0x0000000b000b7220 */ /* 0x000fe20000400000 */
[----:B------:R-:W-:Y:S01]  /*0630*/  SEL R23, R23, RZ, P2 ;  /* 0x000000ff17177207 */ /* 0x000fe20001000000 */
[----:B------:R-:W-:-:S04]  /*0640*/  FFMA R4, R25, R4, R26 ;  /* 0x0000000419047223 */ /* 0x000fc8000000001a */
[----:B------:R-:W-:Y:S01]  /*0650*/  FFMA R14, R11, R23, R14 ;  /* 0x000000170b0e7223 */ /* 0x000fe2000000000e */
[----:B------:R-:W-:-:S04]  /*0660*/  FSETP.GEU.AND P2, PT, R4, RZ, PT ;  /* 0x000000ff0400720b */ /* 0x000fc80003f4e000 */
[----:B------:R-:W-:Y:S01]  /*0670*/  FSETP.GEU.AND P3, PT, R14, RZ, PT ;  /* 0x000000ff0e00720b */ /* 0x000fe20003f6e000 */
[----:B-1----:R-:W-:Y:S01]  /*0680*/  IMAD.WIDE R2, R18, 0x4, R2 ;  /* 0x0000000412027825 */ /* 0x002fe200078e0202 */
[----:B------:R-:W-:Y:S02]  /*0690*/  FSEL R5, R4, RZ, P2 ;  /* 0x000000ff04057208 */ /* 0x000fe40001000000 */
[----:B------:R-:W-:Y:S01]  /*06a0*/  @P1 FSEL R5, R14, RZ, P3 ;  /* 0x000000ff0e051208 */ /* 0x000fe20001800000 */
[----:B------:R-:W-:Y:S08]  /*06b0*/  @P0 EXIT ;  /* 0x000000000000094d */ /* 0x000ff00003800000 */
[----:B------:R-:W-:Y:S01]  /*06c0*/  STG.E desc[UR4][R2.64], R5 ;  /* 0x0000000502007986 */ /* 0x000fe2000c101904 */
[----:B------:R-:W-:Y:S05]  /*06d0*/  EXIT ;  /* 0x000000000000794d */ /* 0x000fea0003800000 */
.L_x_0:
[----:B------:R-:W-:-:S00]  /*06e0*/  BRA `(.L_x_0) ;  /* 0xfffffffc00fc7947 */ /* 0x000fc0000383ffff */
[----:B------:R-:W-:-:S00]  /*06f0*/  NOP ;  /* 0x0000000000007918 */ /* 0x000fc00000000000 */
        /* <DEDUP_REMOVED lines=8> */
.L_x_1:


//--------------------- .nv.global.init           --------------------------
	.section	.nv.global.init,"aw",@progbits
.nv.global.init:
	.type		_$_str,@object
	.size		_$_str,(_$_str_$_2 - _$_str)
_$_str:
        /*0000*/ 	.byte	0x5f, 0x5f, 0x43, 0x55, 0x44, 0x41, 0x5f, 0x46, 0x54, 0x5a, 0x00
	.type		_$_str_$_2,@object
	.size		_$_str_$_2,(.L_1 - _$_str_$_2)
_$_str_$_2:
        /*000b*/ 	.byte	0x5f, 0x5f, 0x43, 0x55, 0x44, 0x41, 0x5f, 0x50, 0x52, 0x45, 0x43, 0x5f, 0x53, 0x51, 0x52, 0x54
        /*001b*/ 	.byte	0x00
.L_1:


//--------------------- .nv.constant0.triton_poi_fused_cat_2 --------------------------
	.section	.nv.constant0.triton_poi_fused_cat_2,"a",@progbits
	.sectionflags	@""
	.align	4
.nv.constant0.triton_poi_fused_cat_2:
	.zero		620
